	.headerflags	@"EF_CUDA_TEXMODE_UNIFIED EF_CUDA_64BIT_ADDRESS EF_CUDA_ACCELERATORS EF_CUDA_SM90 EF_CUDA_VIRTUAL_SM(EF_CUDA_SM90)"
	.elftype	@"ET_EXEC"


//--------------------- .nv.info                  --------------------------
	.section	.nv.info,"",@"SHT_CUDA_INFO"
	.align	4


	//----- nvinfo : EIATTR_REGCOUNT
	.align		4
        /*0000*/ 	.byte	0x04, 0x2f
        /*0002*/ 	.short	(.L_1 - .L_0)
	.align		4
.L_0:
        /*0004*/ 	.word	index@(triton_poi_fused__to_copy_26)
        /*0008*/ 	.word	0x0000000a


	//----- nvinfo : EIATTR_MIN_STACK_SIZE
	.align		4
.L_1:
        /*000c*/ 	.byte	0x04, 0x12
        /*000e*/ 	.short	(.L_3 - .L_2)
	.align		4
.L_2:
        /*0010*/ 	.word	index@(triton_poi_fused__to_copy_26)
        /*0014*/ 	.word	0x00000000


	//----- nvinfo : EIATTR_FRAME_SIZE
	.align		4
.L_3:
        /*0018*/ 	.byte	0x04, 0x11
        /*001a*/ 	.short	(.L_5 - .L_4)
	.align		4
.L_4:
        /*001c*/ 	.word	index@(triton_poi_fused__to_copy_26)
        /*0020*/ 	.word	0x00000000


	//----- nvinfo : EIATTR_MIN_STACK_SIZE
	.align		4
.L_5:
        /*0024*/ 	.byte	0x04, 0x12
        /*0026*/ 	.short	(.L_7 - .L_6)
	.align		4
.L_6:
        /*0028*/ 	.word	index@(triton_poi_fused__to_copy_26)
        /*002c*/ 	.word	0x00000000
.L_7:


//--------------------- .nv.info.triton_poi_fused__to_copy_26 --------------------------
	.section	.nv.info.triton_poi_fused__to_copy_26,"",@"SHT_CUDA_INFO"
	.sectionflags	@""
	.align	4


	//----- nvinfo : EIATTR_CUDA_API_VERSION
	.align		4
        /*0000*/ 	.byte	0x04, 0x37
        /*0002*/ 	.short	(.L_9 - .L_8)
.L_8:
        /*0004*/ 	.word	0x0000007c


	//----- nvinfo : EIATTR_KPARAM_INFO
	.align		4
.L_9:
        /*0008*/ 	.byte	0x04, 0x17
        /*000a*/ 	.short	(.L_11 - .L_10)
.L_10:
        /*000c*/ 	.word	0x00000000
        /*0010*/ 	.short	0x0001
        /*0012*/ 	.short	0x0008
        /*0014*/ 	.byte	0x00, 0xf0, 0x11, 0x00


	//----- nvinfo : EIATTR_KPARAM_INFO
	.align		4
.L_11:
        /*0018*/ 	.byte	0x04, 0x17
        /*001a*/ 	.short	(.L_13 - .L_12)
.L_12:
        /*001c*/ 	.word	0x00000000
        /*0020*/ 	.short	0x0000
        /*0022*/ 	.short	0x0000
        /*0024*/ 	.byte	0x00, 0xf4, 0x21, 0x00


	//----- nvinfo : EIATTR_SPARSE_MMA_MASK
	.align		4
.L_13:
        /*0028*/ 	.byte	0x03, 0x50
        /*002a*/ 	.short	0x0000


	//----- nvinfo : EIATTR_MAXREG_COUNT
	.align		4
        /*002c*/ 	.byte	0x03, 0x1b
        /*002e*/ 	.short	0x00ff


	//----- nvinfo : EIATTR_EXIT_INSTR_OFFSETS
	.align		4
        /*0030*/ 	.byte	0x04, 0x1c
        /*0032*/ 	.short	(.L_15 - .L_14)


	//   ....[0]....
.L_14:
        /*0034*/ 	.word	0x00000100


	//   ....[1]....
        /*0038*/ 	.word	0x00000130


	//----- nvinfo : EIATTR_REQNTID
	.align		4
.L_15:
        /*003c*/ 	.byte	0x04, 0x10
        /*003e*/ 	.short	(.L_17 - .L_16)
.L_16:
        /*0040*/ 	.word	0x00000020
        /*0044*/ 	.word	0x00000001
        /*0048*/ 	.word	0x00000001


	//----- nvinfo : EIATTR_CBANK_PARAM_SIZE
	.align		4
.L_17:
        /*004c*/ 	.byte	0x03, 0x19
        /*004e*/ 	.short	0x000c


	//----- nvinfo : EIATTR_PARAM_CBANK
	.align		4
        /*0050*/ 	.byte	0x04, 0x0a
        /*0052*/ 	.short	(.L_19 - .L_18)
	.align		4
.L_18:
        /*0054*/ 	.word	index@(.nv.constant0.triton_poi_fused__to_copy_26)
        /*0058*/ 	.short	0x0210
        /*005a*/ 	.short	0x000c


	//----- nvinfo : EIATTR_SW_WAR
	.align		4
.L_19:
        /*005c*/ 	.byte	0x04, 0x36
        /*005e*/ 	.short	(.L_21 - .L_20)
.L_20:
        /*0060*/ 	.word	0x00000008
.L_21:


//--------------------- .nv.callgraph             --------------------------
	.section	.nv.callgraph,"",@"SHT_CUDA_CALLGRAPH"
	.align	4
	.sectionentsize	8
	.align		4
        /*0000*/ 	.word	0x00000000
	.align		4
        /*0004*/ 	.word	0xffffffff
	.align		4
        /*0008*/ 	.word	0x00000000
	.align		4
        /*000c*/ 	.word	0xfffffffe
	.align		4
        /*0010*/ 	.word	0x00000000
	.align		4
        /*0014*/ 	.word	0xfffffffd
	.align		4
        /*0018*/ 	.word	0x00000000
	.align		4
        /*001c*/ 	.word	0xfffffffc


//--------------------- .text.triton_poi_fused__to_copy_26 --------------------------
	.section	.text.triton_poi_fused__to_copy_26,"ax",@progbits
	.align	128
        .global         triton_poi_fused__to_copy_26
        .type           triton_poi_fused__to_copy_26,@function
        .size           triton_poi_fused__to_copy_26,(.L_x_1 - triton_poi_fused__to_copy_26)
        .other          triton_poi_fused__to_copy_26,@"STO_CUDA_ENTRY STV_DEFAULT"
triton_poi_fused__to_copy_26:
.text.triton_poi_fused__to_copy_26:
[----:B------:R-:W0:Y:S02]  /*0000*/  LDC R1, c[0x0][0x28] ;  /* 0x00000a00ff017b82 */ /* 0x000e240000000800 */
[----:B------:R-:W1:Y:S01]  /*0010*/  S2R R6, SR_TID.X ;  /* 0x0000000000067919 */ /* 0x000e620000002100 */
[----:B------:R-:W-:Y:S01]  /*0020*/  IMAD.MOV.U32 R7, RZ, RZ, 0x3f000000 ;  /* 0x3f000000ff077424 */ /* 0x000fe200078e00ff */
[----:B------:R-:W2:Y:S01]  /*0030*/  LDC.64 R2, c[0x0][0x210] ;  /* 0x00008400ff027b82 */ /* 0x000ea20000000a00 */
[----:B------:R-:W3:Y:S01]  /*0040*/  S2R R5, SR_CTAID.X ;  /* 0x0000000000057919 */ /* 0x000ee20000002500 */
[C---:B-1----:R-:W-:Y:S02]  /*0050*/  LOP3.LUT R0, R6.reuse, 0x7, RZ, 0xc0, !PT ;  /* 0x0000000706007812 */ /* 0x042fe400078ec0ff */
[----:B------:R-:W-:-:S03]  /*0060*/  LOP3.LUT P0, RZ, R6, 0x18, RZ, 0xc0, !PT ;  /* 0x0000001806ff7812 */ /* 0x000fc6000780c0ff */
[----:B---3--:R-:W-:-:S04]  /*0070*/  IMAD R5, R5, 0x8, R0 ;  /* 0x0000000805057824 */ /* 0x008fc800078e0200 */
[C---:B--2---:R-:W-:Y:S01]  /*0080*/  IMAD.WIDE R2, R5.reuse, 0x8, R2 ;  /* 0x0000000805027825 */ /* 0x044fe200078e0202 */
[----:B------:R-:W-:Y:S02]  /*0090*/  I2FP.F32.S32 R0, R5 ;  /* 0x0000000500007245 */ /* 0x000fe40000201400 */
[----:B------:R-:W-:-:S03]  /*00a0*/  ISETP.LT.AND P0, PT, R5, 0x8, !P0 ;  /* 0x000000080500780c */ /* 0x000fc60004701270 */
[----:B------:R-:W-:-:S04]  /*00b0*/  FADD R0, R0, 0.5 ;  /* 0x3f00000000007421 */ /* 0x000fc80000000000 */
[----:B------:R-:W-:-:S05]  /*00c0*/  FFMA R0, R0, R7, -0.5 ;  /* 0xbf00000000007423 */ /* 0x000fca0000000007 */
[----:B------:R-:W-:-:S04]  /*00d0*/  FMNMX R0, RZ, R0, !PT ;  /* 0x00000000ff007209 */ /* 0x000fc80007800000 */
[----:B------:R-:W1:Y:S02]  /*00e0*/  F2I.TRUNC.NTZ R4, R0 ;  /* 0x0000000000047305 */ /* 0x000e64000020f100 */
[----:B-1----:R-:W-:Y:S01]  /*00f0*/  SHF.R.S32.HI R5, RZ, 0x1f, R4 ;  /* 0x0000001fff057819 */ /* 0x002fe20000011404 */
[----:B------:R-:W-:Y:S06]  /*0100*/  @!P0 EXIT ;  /* 0x000000000000894d */ /* 0x000fec0003800000 */
[----:B------:R-:W-:Y:S02]  /*0110*/  ULDC.64 UR4, c[0x0][0x208] ;  /* 0x0000820000047ab9 */ /* 0x000fe40000000a00 */
[----:B------:R-:W-:Y:S01]  /*0120*/  STG.E.64 desc[UR4][R2.64], R4 ;  /* 0x0000000402007986 */ /* 0x000fe2000c101b04 */
[----:B------:R-:W-:Y:S05]  /*0130*/  EXIT ;  /* 0x000000000000794d */ /* 0x000fea0003800000 */
.L_x_0:
[----:B------:R-:W-:-:S00]  /*0140*/  BRA `(.L_x_0) ;  /* 0xfffffffc00fc7947 */ /* 0x000fc0000383ffff */
[----:B------:R-:W-:-:S00]  /*0150*/  NOP ;  /* 0x0000000000007918 */ /* 0x000fc00000000000 */
        /* <DEDUP_REMOVED lines=10> */
.L_x_1:


//--------------------- .nv.constant0.triton_poi_fused__to_copy_26 --------------------------
	.section	.nv.constant0.triton_poi_fused__to_copy_26,"a",@progbits
	.sectionflags	@""
	.align	4
.nv.constant0.triton_poi_fused__to_copy_26:
	.zero		540
